	.headerflags	@"EF_CUDA_TEXMODE_UNIFIED EF_CUDA_64BIT_ADDRESS EF_CUDA_ACCELERATORS EF_CUDA_SM90 EF_CUDA_VIRTUAL_SM(EF_CUDA_SM90)"
	.elftype	@"ET_EXEC"


//--------------------- .nv.info                  --------------------------
	.section	.nv.info,"",@"SHT_CUDA_INFO"
	.align	4


	//----- nvinfo : EIATTR_REGCOUNT
	.align		4
        /*0000*/ 	.byte	0x04, 0x2f
        /*0002*/ 	.short	(.L_1 - .L_0)
	.align		4
.L_0:
        /*0004*/ 	.word	index@(triton_poi_fused_clone_10)
        /*0008*/ 	.word	0x00000016


	//----- nvinfo : EIATTR_MIN_STACK_SIZE
	.align		4
.L_1:
        /*000c*/ 	.byte	0x04, 0x12
        /*000e*/ 	.short	(.L_3 - .L_2)
	.align		4
.L_2:
        /*0010*/ 	.word	index@(triton_poi_fused_clone_10)
        /*0014*/ 	.word	0x00000000


	//----- nvinfo : EIATTR_FRAME_SIZE
	.align		4
.L_3:
        /*0018*/ 	.byte	0x04, 0x11
        /*001a*/ 	.short	(.L_5 - .L_4)
	.align		4
.L_4:
        /*001c*/ 	.word	index@(triton_poi_fused_clone_10)
        /*0020*/ 	.word	0x00000000


	//----- nvinfo : EIATTR_MIN_STACK_SIZE
	.align		4
.L_5:
        /*0024*/ 	.byte	0x04, 0x12
        /*0026*/ 	.short	(.L_7 - .L_6)
	.align		4
.L_6:
        /*0028*/ 	.word	index@(triton_poi_fused_clone_10)
        /*002c*/ 	.word	0x00000000
.L_7:


//--------------------- .nv.info.triton_poi_fused_clone_10 --------------------------
	.section	.nv.info.triton_poi_fused_clone_10,"",@"SHT_CUDA_INFO"
	.sectionflags	@""
	.align	4


	//----- nvinfo : EIATTR_CUDA_API_VERSION
	.align		4
        /*0000*/ 	.byte	0x04, 0x37
        /*0002*/ 	.short	(.L_9 - .L_8)
.L_8:
        /*0004*/ 	.word	0x0000007c


	//----- nvinfo : EIATTR_KPARAM_INFO
	.align		4
.L_9:
        /*0008*/ 	.byte	0x04, 0x17
        /*000a*/ 	.short	(.L_11 - .L_10)
.L_10:
        /*000c*/ 	.word	0x00000000
        /*0010*/ 	.short	0x0004
        /*0012*/ 	.short	0x0020
        /*0014*/ 	.byte	0x00, 0xf0, 0x11, 0x00


	//----- nvinfo : EIATTR_KPARAM_INFO
	.align		4
.L_11:
        /*0018*/ 	.byte	0x04, 0x17
        /*001a*/ 	.short	(.L_13 - .L_12)
.L_12:
        /*001c*/ 	.word	0x00000000
        /*0020*/ 	.short	0x0003
        /*0022*/ 	.short	0x0018
        /*0024*/ 	.byte	0x00, 0xf4, 0x21, 0x00


	//----- nvinfo : EIATTR_KPARAM_INFO
	.align		4
.L_13:
        /*0028*/ 	.byte	0x04, 0x17
        /*002a*/ 	.short	(.L_15 - .L_14)
.L_14:
        /*002c*/ 	.word	0x00000000
        /*0030*/ 	.short	0x0002
        /*0032*/ 	.short	0x0010
        /*0034*/ 	.byte	0x00, 0xf4, 0x21, 0x00


	//----- nvinfo : EIATTR_KPARAM_INFO
	.align		4
.L_15:
        /*0038*/ 	.byte	0x04, 0x17
        /*003a*/ 	.short	(.L_17 - .L_16)
.L_16:
        /*003c*/ 	.word	0x00000000
        /*0040*/ 	.short	0x0001
        /*0042*/ 	.short	0x0008
        /*0044*/ 	.byte	0x00, 0xf4, 0x21, 0x00


	//----- nvinfo : EIATTR_KPARAM_INFO
	.align		4
.L_17:
        /*0048*/ 	.byte	0x04, 0x17
        /*004a*/ 	.short	(.L_19 - .L_18)
.L_18:
        /*004c*/ 	.word	0x00000000
        /*0050*/ 	.short	0x0000
        /*0052*/ 	.short	0x0000
        /*0054*/ 	.byte	0x00, 0xf4, 0x21, 0x00


	//----- nvinfo : EIATTR_SPARSE_MMA_MASK
	.align		4
.L_19:
        /*0058*/ 	.byte	0x03, 0x50
        /*005a*/ 	.short	0x0000


	//----- nvinfo : EIATTR_MAXREG_COUNT
	.align		4
        /*005c*/ 	.byte	0x03, 0x1b
        /*005e*/ 	.short	0x00ff


	//----- nvinfo : EIATTR_EXIT_INSTR_OFFSETS
	.align		4
        /*0060*/ 	.byte	0x04, 0x1c
        /*0062*/ 	.short	(.L_21 - .L_20)


	//   ....[0]....
.L_20:
        /*0064*/ 	.word	0x000002d0


	//   ....[1]....
        /*0068*/ 	.word	0x000002f0


	//----- nvinfo : EIATTR_REQNTID
	.align		4
.L_21:
        /*006c*/ 	.byte	0x04, 0x10
        /*006e*/ 	.short	(.L_23 - .L_22)
.L_22:
        /*0070*/ 	.word	0x00000080
        /*0074*/ 	.word	0x00000001
        /*0078*/ 	.word	0x00000001


	//----- nvinfo : EIATTR_CBANK_PARAM_SIZE
	.align		4
.L_23:
        /*007c*/ 	.byte	0x03, 0x19
        /*007e*/ 	.short	0x0024


	//----- nvinfo : EIATTR_PARAM_CBANK
	.align		4
        /*0080*/ 	.byte	0x04, 0x0a
        /*0082*/ 	.short	(.L_25 - .L_24)
	.align		4
.L_24:
        /*0084*/ 	.word	index@(.nv.constant0.triton_poi_fused_clone_10)
        /*0088*/ 	.short	0x0210
        /*008a*/ 	.short	0x0024


	//----- nvinfo : EIATTR_SW_WAR
	.align		4
.L_25:
        /*008c*/ 	.byte	0x04, 0x36
        /*008e*/ 	.short	(.L_27 - .L_26)
.L_26:
        /*0090*/ 	.word	0x00000008
.L_27:


//--------------------- .nv.callgraph             --------------------------
	.section	.nv.callgraph,"",@"SHT_CUDA_CALLGRAPH"
	.align	4
	.sectionentsize	8
	.align		4
        /*0000*/ 	.word	0x00000000
	.align		4
        /*0004*/ 	.word	0xffffffff
	.align		4
        /*0008*/ 	.word	0x00000000
	.align		4
        /*000c*/ 	.word	0xfffffffe
	.align		4
        /*0010*/ 	.word	0x00000000
	.align		4
        /*0014*/ 	.word	0xfffffffd
	.align		4
        /*0018*/ 	.word	0x00000000
	.align		4
        /*001c*/ 	.word	0xfffffffc


//--------------------- .text.triton_poi_fused_clone_10 --------------------------
	.section	.text.triton_poi_fused_clone_10,"ax",@progbits
	.align	128
        .global         triton_poi_fused_clone_10
        .type           triton_poi_fused_clone_10,@function
        .size           triton_poi_fused_clone_10,(.L_x_1 - triton_poi_fused_clone_10)
        .other          triton_poi_fused_clone_10,@"STO_CUDA_ENTRY STV_DEFAULT"
triton_poi_fused_clone_10:
.text.triton_poi_fused_clone_10:
[----:B------:R-:W0:Y:S02]  /*0000*/  LDC R1, c[0x0][0x28] ;  /* 0x00000a00ff017b82 */ /* 0x000e240000000800 */
[----:B------:R-:W1:Y:S01]  /*0010*/  S2R R0, SR_TID.X ;  /* 0x0000000000007919 */ /* 0x000e620000002100 */
[----:B------:R-:W2:Y:S01]  /*0020*/  LDC.64 R12, c[0x0][0x218] ;  /* 0x00008600ff0c7b82 */ /* 0x000ea20000000a00 */
[----:B------:R-:W-:Y:S02]  /*0030*/  CS2R R2, SRZ ;  /* 0x0000000000027805 */ /* 0x000fe4000001ff00 */
[----:B------:R-:W-:Y:S01]  /*0040*/  CS2R R4, SRZ ;  /* 0x0000000000047805 */ /* 0x000fe2000001ff00 */
[----:B------:R-:W3:Y:S01]  /*0050*/  S2R R17, SR_CTAID.X ;  /* 0x0000000000117919 */ /* 0x000ee20000002500 */
[----:B------:R-:W-:-:S03]  /*0060*/  ULDC.64 UR4, c[0x0][0x208] ;  /* 0x0000820000047ab9 */ /* 0x000fc60000000a00 */
[----:B------:R-:W4:Y:S08]  /*0070*/  LDC.64 R6, c[0x0][0x220] ;  /* 0x00008800ff067b82 */ /* 0x000f300000000a00 */
[----:B------:R-:W5:Y:S01]  /*0080*/  LDC.64 R8, c[0x0][0x210] ;  /* 0x00008400ff087b82 */ /* 0x000f620000000a00 */
[----:B-1----:R-:W-:Y:S01]  /*0090*/  IMAD.SHL.U32 R0, R0, 0x2, RZ ;  /* 0x0000000200007824 */ /* 0x002fe200078e00ff */
[----:B---3--:R-:W-:-:S04]  /*00a0*/  SHF.R.S32.HI R16, RZ, 0x17, R17 ;  /* 0x00000017ff107819 */ /* 0x008fc80000011411 */
[----:B------:R-:W-:Y:S02]  /*00b0*/  LOP3.LUT R0, R0, 0xfe, RZ, 0xc0, !PT ;  /* 0x000000fe00007812 */ /* 0x000fe400078ec0ff */
[----:B------:R-:W-:-:S03]  /*00c0*/  SGXT R16, R16, 0x1 ;  /* 0x000000011010781a */ /* 0x000fc60000000200 */
[----:B------:R-:W-:-:S04]  /*00d0*/  IMAD R17, R17, 0x100, R0 ;  /* 0x0000010011117824 */ /* 0x000fc800078e0200 */
[C---:B--2---:R-:W-:Y:S01]  /*00e0*/  IMAD.WIDE R12, R17.reuse, 0x4, R12 ;  /* 0x00000004110c7825 */ /* 0x044fe200078e020c */
[----:B------:R-:W-:Y:S02]  /*00f0*/  LEA.HI R18, R16, R17, RZ, 0x2 ;  /* 0x0000001110127211 */ /* 0x000fe400078f10ff */
[----:B------:R-:W-:Y:S02]  /*0100*/  ISETP.GE.AND P0, PT, R17, 0x100, PT ;  /* 0x000001001100780c */ /* 0x000fe40003f06270 */
[----:B------:R-:W-:-:S05]  /*0110*/  LOP3.LUT R0, R18, 0xfffffffc, RZ, 0xc0, !PT ;  /* 0xfffffffc12007812 */ /* 0x000fca00078ec0ff */
[----:B------:R-:W-:-:S04]  /*0120*/  IMAD.IADD R0, R17, 0x1, -R0 ;  /* 0x0000000111007824 */ /* 0x000fc800078e0a00 */
[----:B----4-:R-:W-:Y:S01]  /*0130*/  IMAD.WIDE R14, R0, 0x4, R6 ;  /* 0x00000004000e7825 */ /* 0x010fe200078e0206 */
[----:B------:R-:W-:Y:S01]  /*0140*/  CS2R R6, SRZ ;  /* 0x0000000000067805 */ /* 0x000fe2000001ff00 */
[----:B------:R1:W2:Y:S02]  /*0150*/  @!P0 LDG.E.64 R2, desc[UR4][R12.64] ;  /* 0x000000040c028981 */ /* 0x0002a4000c1e1b00 */
[----:B-----5:R-:W-:Y:S02]  /*0160*/  IMAD.WIDE R10, R17, 0x4, R8 ;  /* 0x00000004110a7825 */ /* 0x020fe400078e0208 */
[----:B------:R-:W2:Y:S04]  /*0170*/  @!P0 LDG.E.EL.64 R4, desc[UR4][R14.64] ;  /* 0x000000040e048981 */ /* 0x000ea8000c2e1b00 */
[----:B------:R3:W4:Y:S01]  /*0180*/  @!P0 LDG.E.64 R6, desc[UR4][R10.64] ;  /* 0x000000040a068981 */ /* 0x000722000c1e1b00 */
[----:B------:R-:W-:-:S02]  /*0190*/  LEA.HI R8, R16, R17, RZ, 0x4 ;  /* 0x0000001110087211 */ /* 0x000fc400078f20ff */
[----:B------:R-:W-:Y:S02]  /*01a0*/  LEA.HI R16, R16, R17, RZ, 0x6 ;  /* 0x0000001110107211 */ /* 0x000fe400078f30ff */
[----:B------:R-:W-:Y:S02]  /*01b0*/  SHF.R.S32.HI R19, RZ, 0x4, R8 ;  /* 0x00000004ff137819 */ /* 0x000fe40000011408 */
[----:B------:R-:W5:Y:S01]  /*01c0*/  LDC.64 R8, c[0x0][0x228] ;  /* 0x00008a00ff087b82 */ /* 0x000f620000000a00 */
[----:B------:R-:W-:Y:S02]  /*01d0*/  SHF.R.S32.HI R18, RZ, 0x2, R18 ;  /* 0x00000002ff127819 */ /* 0x000fe40000011412 */
[----:B-1----:R-:W-:Y:S02]  /*01e0*/  LEA.HI R13, R19, R19, RZ, 0x2 ;  /* 0x00000013130d7211 */ /* 0x002fe400078f10ff */
[----:B------:R-:W-:Y:S02]  /*01f0*/  LOP3.LUT R17, R16, 0xffffffc0, RZ, 0xc0, !PT ;  /* 0xffffffc010117812 */ /* 0x000fe400078ec0ff */
[----:B------:R-:W-:-:S02]  /*0200*/  LEA.HI R12, R18, R18, RZ, 0x2 ;  /* 0x00000012120c7211 */ /* 0x000fc400078f10ff */
[----:B------:R-:W-:Y:S01]  /*0210*/  LOP3.LUT R16, R13, 0x3ffffffc, RZ, 0xc0, !PT ;  /* 0x3ffffffc0d107812 */ /* 0x000fe200078ec0ff */
[----:B------:R-:W-:Y:S01]  /*0220*/  IMAD.IADD R17, R0, 0x1, R17 ;  /* 0x0000000100117824 */ /* 0x000fe200078e0211 */
[----:B---3--:R-:W-:-:S03]  /*0230*/  LOP3.LUT R11, R12, 0xffffffc, RZ, 0xc0, !PT ;  /* 0x0ffffffc0c0b7812 */ /* 0x008fc600078ec0ff */
[----:B------:R-:W-:Y:S02]  /*0240*/  IMAD.IADD R16, R19, 0x1, -R16 ;  /* 0x0000000113107824 */ /* 0x000fe400078e0a10 */
[----:B------:R-:W-:Y:S02]  /*0250*/  IMAD.IADD R11, R18, 0x1, -R11 ;  /* 0x00000001120b7824 */ /* 0x000fe400078e0a0b */
[----:B------:R-:W-:-:S04]  /*0260*/  IMAD R16, R16, 0x4, R17 ;  /* 0x0000000410107824 */ /* 0x000fc800078e0211 */
[----:B------:R-:W-:-:S04]  /*0270*/  IMAD R13, R11, 0x10, R16 ;  /* 0x000000100b0d7824 */ /* 0x000fc800078e0210 */
[----:B-----5:R-:W-:-:S04]  /*0280*/  IMAD.WIDE R8, R13, 0x4, R8 ;  /* 0x000000040d087825 */ /* 0x020fc800078e0208 */
[----:B--2---:R-:W-:Y:S01]  /*0290*/  FADD R11, R4, R2 ;  /* 0x00000002040b7221 */ /* 0x004fe20000000000 */
[----:B------:R-:W-:-:S03]  /*02a0*/  FADD R0, R5, R3 ;  /* 0x0000000305007221 */ /* 0x000fc60000000000 */
[----:B----4-:R-:W-:Y:S01]  /*02b0*/  FADD R6, R11, R6 ;  /* 0x000000060b067221 */ /* 0x010fe20000000000 */
[----:B------:R-:W-:Y:S01]  /*02c0*/  FADD R7, R0, R7 ;  /* 0x0000000700077221 */ /* 0x000fe20000000000 */
[----:B------:R-:W-:Y:S06]  /*02d0*/  @P0 EXIT ;  /* 0x000000000000094d */ /* 0x000fec0003800000 */
[----:B------:R-:W-:Y:S01]  /*02e0*/  STG.E.64 desc[UR4][R8.64], R6 ;  /* 0x0000000608007986 */ /* 0x000fe2000c101b04 */
[----:B------:R-:W-:Y:S05]  /*02f0*/  EXIT ;  /* 0x000000000000794d */ /* 0x000fea0003800000 */
.L_x_0:
[----:B------:R-:W-:-:S00]  /*0300*/  BRA `(.L_x_0) ;  /* 0xfffffffc00fc7947 */ /* 0x000fc0000383ffff */
[----:B------:R-:W-:-:S00]  /*0310*/  NOP ;  /* 0x0000000000007918 */ /* 0x000fc00000000000 */
        /* <DEDUP_REMOVED lines=14> */
.L_x_1:


//--------------------- .nv.constant0.triton_poi_fused_clone_10 --------------------------
	.section	.nv.constant0.triton_poi_fused_clone_10,"a",@progbits
	.sectionflags	@""
	.align	4
.nv.constant0.triton_poi_fused_clone_10:
	.zero		564
